//
// Generated by NVIDIA NVVM Compiler
//
// Compiler Build ID: CL-36424714
// Cuda compilation tools, release 13.0, V13.0.88
// Based on NVVM 20.0.0
//

.version 9.0
.target sm_100
.address_size 64

	// .globl	_Z12matmulKernelPfS_S_iii

.visible .entry _Z12matmulKernelPfS_S_iii(
	.param .u64 .ptr .align 1 _Z12matmulKernelPfS_S_iii_param_0,
	.param .u64 .ptr .align 1 _Z12matmulKernelPfS_S_iii_param_1,
	.param .u64 .ptr .align 1 _Z12matmulKernelPfS_S_iii_param_2,
	.param .u32 _Z12matmulKernelPfS_S_iii_param_3,
	.param .u32 _Z12matmulKernelPfS_S_iii_param_4,
	.param .u32 _Z12matmulKernelPfS_S_iii_param_5
)
{
	.reg .pred 	%p<13>;
	.reg .b32 	%r<41>;
	.reg .b32 	%f<68>;
	.reg .b64 	%rd<53>;

	ld.param.u64 	%rd7, [_Z12matmulKernelPfS_S_iii_param_0];
	ld.param.u64 	%rd8, [_Z12matmulKernelPfS_S_iii_param_1];
	ld.param.u64 	%rd6, [_Z12matmulKernelPfS_S_iii_param_2];
	ld.param.u32 	%r20, [_Z12matmulKernelPfS_S_iii_param_3];
	ld.param.u32 	%r18, [_Z12matmulKernelPfS_S_iii_param_4];
	ld.param.u32 	%r19, [_Z12matmulKernelPfS_S_iii_param_5];
	cvta.to.global.u64 	%rd1, %rd8;
	cvta.to.global.u64 	%rd2, %rd7;
	mov.u32 	%r21, %ctaid.y;
	mov.u32 	%r22, %ntid.y;
	mov.u32 	%r23, %tid.y;
	mad.lo.s32 	%r1, %r21, %r22, %r23;
	mov.u32 	%r24, %ctaid.x;
	mov.u32 	%r25, %ntid.x;
	mov.u32 	%r26, %tid.x;
	mad.lo.s32 	%r2, %r24, %r25, %r26;
	setp.ge.s32 	%p1, %r1, %r20;
	setp.ge.s32 	%p2, %r2, %r19;
	or.pred  	%p3, %p1, %p2;
	@%p3 bra 	$L__BB0_14;
	setp.lt.s32 	%p4, %r18, 1;
	mov.f32 	%f67, 0f00000000;
	@%p4 bra 	$L__BB0_13;
	mul.lo.s32 	%r3, %r18, %r1;
	and.b32  	%r4, %r18, 7;
	setp.lt.u32 	%p5, %r18, 8;
	mov.f32 	%f67, 0f00000000;
	mov.b32 	%r39, 0;
	@%p5 bra 	$L__BB0_5;
	and.b32  	%r39, %r18, 2147483640;
	neg.s32 	%r37, %r39;
	shl.b32 	%r7, %r19, 3;
	mul.wide.u32 	%rd9, %r3, 4;
	add.s64 	%rd10, %rd9, %rd2;
	add.s64 	%rd52, %rd10, 16;
	mov.f32 	%f67, 0f00000000;
	mul.wide.s32 	%rd13, %r19, 4;
	mov.u32 	%r36, %r2;
$L__BB0_4:
	.pragma "nounroll";
	ld.global.f32 	%f17, [%rd52+-16];
	mul.wide.s32 	%rd11, %r36, 4;
	add.s64 	%rd12, %rd1, %rd11;
	ld.global.f32 	%f18, [%rd12];
	fma.rn.f32 	%f19, %f17, %f18, %f67;
	ld.global.f32 	%f20, [%rd52+-12];
	add.s64 	%rd14, %rd12, %rd13;
	ld.global.f32 	%f21, [%rd14];
	fma.rn.f32 	%f22, %f20, %f21, %f19;
	ld.global.f32 	%f23, [%rd52+-8];
	add.s64 	%rd15, %rd14, %rd13;
	ld.global.f32 	%f24, [%rd15];
	fma.rn.f32 	%f25, %f23, %f24, %f22;
	ld.global.f32 	%f26, [%rd52+-4];
	add.s64 	%rd16, %rd15, %rd13;
	ld.global.f32 	%f27, [%rd16];
	fma.rn.f32 	%f28, %f26, %f27, %f25;
	ld.global.f32 	%f29, [%rd52];
	add.s64 	%rd17, %rd16, %rd13;
	ld.global.f32 	%f30, [%rd17];
	fma.rn.f32 	%f31, %f29, %f30, %f28;
	ld.global.f32 	%f32, [%rd52+4];
	add.s64 	%rd18, %rd17, %rd13;
	ld.global.f32 	%f33, [%rd18];
	fma.rn.f32 	%f34, %f32, %f33, %f31;
	ld.global.f32 	%f35, [%rd52+8];
	add.s64 	%rd19, %rd18, %rd13;
	ld.global.f32 	%f36, [%rd19];
	fma.rn.f32 	%f37, %f35, %f36, %f34;
	ld.global.f32 	%f38, [%rd52+12];
	add.s64 	%rd20, %rd19, %rd13;
	ld.global.f32 	%f39, [%rd20];
	fma.rn.f32 	%f67, %f38, %f39, %f37;
	add.s32 	%r37, %r37, 8;
	add.s32 	%r36, %r36, %r7;
	add.s64 	%rd52, %rd52, 32;
	setp.ne.s32 	%p6, %r37, 0;
	@%p6 bra 	$L__BB0_4;
$L__BB0_5:
	setp.eq.s32 	%p7, %r4, 0;
	@%p7 bra 	$L__BB0_13;
	and.b32  	%r13, %r18, 3;
	setp.lt.u32 	%p8, %r4, 4;
	@%p8 bra 	$L__BB0_8;
	add.s32 	%r28, %r39, %r3;
	mul.wide.u32 	%rd21, %r28, 4;
	add.s64 	%rd22, %rd2, %rd21;
	ld.global.f32 	%f41, [%rd22];
	mad.lo.s32 	%r29, %r39, %r19, %r2;
	mul.wide.s32 	%rd23, %r29, 4;
	add.s64 	%rd24, %rd1, %rd23;
	ld.global.f32 	%f42, [%rd24];
	fma.rn.f32 	%f43, %f41, %f42, %f67;
	cvt.u64.u32 	%rd25, %r3;
	cvt.u64.u32 	%rd26, %r39;
	add.s64 	%rd27, %rd26, %rd25;
	shl.b64 	%rd28, %rd27, 2;
	add.s64 	%rd29, %rd2, %rd28;
	ld.global.f32 	%f44, [%rd29+4];
	mul.wide.s32 	%rd30, %r19, 4;
	add.s64 	%rd31, %rd24, %rd30;
	ld.global.f32 	%f45, [%rd31];
	fma.rn.f32 	%f46, %f44, %f45, %f43;
	ld.global.f32 	%f47, [%rd29+8];
	add.s64 	%rd32, %rd31, %rd30;
	ld.global.f32 	%f48, [%rd32];
	fma.rn.f32 	%f49, %f47, %f48, %f46;
	ld.global.f32 	%f50, [%rd29+12];
	add.s64 	%rd33, %rd32, %rd30;
	ld.global.f32 	%f51, [%rd33];
	fma.rn.f32 	%f67, %f50, %f51, %f49;
	add.s32 	%r39, %r39, 4;
$L__BB0_8:
	setp.eq.s32 	%p9, %r13, 0;
	@%p9 bra 	$L__BB0_13;
	setp.eq.s32 	%p10, %r13, 1;
	@%p10 bra 	$L__BB0_11;
	add.s32 	%r30, %r39, %r3;
	mul.wide.u32 	%rd34, %r30, 4;
	add.s64 	%rd35, %rd2, %rd34;
	ld.global.f32 	%f53, [%rd35];
	mad.lo.s32 	%r31, %r39, %r19, %r2;
	mul.wide.s32 	%rd36, %r31, 4;
	add.s64 	%rd37, %rd1, %rd36;
	ld.global.f32 	%f54, [%rd37];
	fma.rn.f32 	%f55, %f53, %f54, %f67;
	cvt.u64.u32 	%rd38, %r3;
	cvt.u64.u32 	%rd39, %r39;
	add.s64 	%rd40, %rd39, %rd38;
	shl.b64 	%rd41, %rd40, 2;
	add.s64 	%rd42, %rd2, %rd41;
	ld.global.f32 	%f56, [%rd42+4];
	mul.wide.s32 	%rd43, %r19, 4;
	add.s64 	%rd44, %rd37, %rd43;
	ld.global.f32 	%f57, [%rd44];
	fma.rn.f32 	%f67, %f56, %f57, %f55;
	add.s32 	%r39, %r39, 2;
$L__BB0_11:
	and.b32  	%r32, %r18, 1;
	setp.eq.b32 	%p11, %r32, 1;
	not.pred 	%p12, %p11;
	@%p12 bra 	$L__BB0_13;
	add.s32 	%r33, %r39, %r3;
	mul.wide.u32 	%rd45, %r33, 4;
	add.s64 	%rd46, %rd2, %rd45;
	ld.global.f32 	%f58, [%rd46];
	mad.lo.s32 	%r34, %r39, %r19, %r2;
	mul.wide.s32 	%rd47, %r34, 4;
	add.s64 	%rd48, %rd1, %rd47;
	ld.global.f32 	%f59, [%rd48];
	fma.rn.f32 	%f67, %f58, %f59, %f67;
$L__BB0_13:
	mad.lo.s32 	%r35, %r19, %r1, %r2;
	cvta.to.global.u64 	%rd49, %rd6;
	mul.wide.s32 	%rd50, %r35, 4;
	add.s64 	%rd51, %rd49, %rd50;
	st.global.f32 	[%rd51], %f67;
$L__BB0_14:
	ret;

}


// ===== COMPILED SASS (sm_100) =====

	.target	sm_100

	.elftype	@"ET_EXEC"


//--------------------- .note.nv.tkinfo           --------------------------
	.section	.note.nv.tkinfo,"",@"SHT_NOTE"
	.sectionflags	@"SHF_NOTE_NV_TKINFO"
	.tkinfo
        /*0018*/ 	.word	0x00000002
        /*0030*/ 	.string	""
        /*0030*/ 	.string	"ptxas"
        /*0030*/ 	.string	"Cuda compilation tools, release 13.0, V13.0.88"
        /*0030*/ 	.string	"Build cuda_13.0.r13.0/compiler.36424714_0"
        /*0030*/ 	.string	"-arch sm_100 -m 64 "



//--------------------- .note.nv.cuinfo           --------------------------
	.section	.note.nv.cuinfo,"",@"SHT_NOTE"
	.sectionflags	@"SHF_NOTE_NV_CUINFO"
        /*0018*/ 	.short	0x0002
        /*001a*/ 	.short	0x0064
        /*001c*/ 	.short	0x0082
	.zero		2


//--------------------- .nv.info                  --------------------------
	.section	.nv.info,"",@"SHT_CUDA_INFO"
	.align	4


	//----- nvinfo : EIATTR_REGCOUNT
	.align		4
        /*0000*/ 	.byte	0x04, 0x2f
        /*0002*/ 	.short	(.L_1 - .L_0)
	.align		4
.L_0:
        /*0004*/ 	.word	index@(_Z12matmulKernelPfS_S_iii)
        /*0008*/ 	.word	0x00000020


	//----- nvinfo : EIATTR_FRAME_SIZE
	.align		4
.L_1:
        /*000c*/ 	.byte	0x04, 0x11
        /*000e*/ 	.short	(.L_3 - .L_2)
	.align		4
.L_2:
        /*0010*/ 	.word	index@(_Z12matmulKernelPfS_S_iii)
        /*0014*/ 	.word	0x00000000


	//----- nvinfo : EIATTR_MIN_STACK_SIZE
	.align		4
.L_3:
        /*0018*/ 	.byte	0x04, 0x12
        /*001a*/ 	.short	(.L_5 - .L_4)
	.align		4
.L_4:
        /*001c*/ 	.word	index@(_Z12matmulKernelPfS_S_iii)
        /*0020*/ 	.word	0x00000000
.L_5:


//--------------------- .nv.compat                --------------------------
	.section	.nv.compat,"",@"SHT_CUDA_COMPAT_INFO"
	.align	4
        /*0000*/ 	.byte	0x02, 0x09, 0x00, 0x00, 0x02, 0x02, 0x01, 0x00, 0x02, 0x05, 0x05, 0x00, 0x03, 0x07, 0x01, 0x01
        /*0010*/ 	.byte	0x02, 0x03, 0x00, 0x00, 0x02, 0x06, 0x01, 0x00, 0x04, 0x0b, 0x08, 0x00, 0x09, 0x00, 0x00, 0x00
        /*0020*/ 	.byte	0x00, 0x00, 0x00, 0x00


//--------------------- .nv.info._Z12matmulKernelPfS_S_iii --------------------------
	.section	.nv.info._Z12matmulKernelPfS_S_iii,"",@"SHT_CUDA_INFO"
	.sectionflags	@""
	.align	4


	//----- nvinfo : EIATTR_CUDA_API_VERSION
	.align		4
        /*0000*/ 	.byte	0x04, 0x37
        /*0002*/ 	.short	(.L_7 - .L_6)
.L_6:
        /*0004*/ 	.word	0x00000082


	//----- nvinfo : EIATTR_KPARAM_INFO
	.align		4
.L_7:
        /*0008*/ 	.byte	0x04, 0x17
        /*000a*/ 	.short	(.L_9 - .L_8)
.L_8:
        /*000c*/ 	.word	0x00000000
        /*0010*/ 	.short	0x0005
        /*0012*/ 	.short	0x0020
        /*0014*/ 	.byte	0x00, 0xf0, 0x11, 0x00


	//----- nvinfo : EIATTR_KPARAM_INFO
	.align		4
.L_9:
        /*0018*/ 	.byte	0x04, 0x17
        /*001a*/ 	.short	(.L_11 - .L_10)
.L_10:
        /*001c*/ 	.word	0x00000000
        /*0020*/ 	.short	0x0004
        /*0022*/ 	.short	0x001c
        /*0024*/ 	.byte	0x00, 0xf0, 0x11, 0x00


	//----- nvinfo : EIATTR_KPARAM_INFO
	.align		4
.L_11:
        /*0028*/ 	.byte	0x04, 0x17
        /*002a*/ 	.short	(.L_13 - .L_12)
.L_12:
        /*002c*/ 	.word	0x00000000
        /*0030*/ 	.short	0x0003
        /*0032*/ 	.short	0x0018
        /*0034*/ 	.byte	0x00, 0xf0, 0x11, 0x00


	//----- nvinfo : EIATTR_KPARAM_INFO
	.align		4
.L_13:
        /*0038*/ 	.byte	0x04, 0x17
        /*003a*/ 	.short	(.L_15 - .L_14)
.L_14:
        /*003c*/ 	.word	0x00000000
        /*0040*/ 	.short	0x0002
        /*0042*/ 	.short	0x0010
        /*0044*/ 	.byte	0x00, 0xf5, 0x21, 0x00


	//----- nvinfo : EIATTR_KPARAM_INFO
	.align		4
.L_15:
        /*0048*/ 	.byte	0x04, 0x17
        /*004a*/ 	.short	(.L_17 - .L_16)
.L_16:
        /*004c*/ 	.word	0x00000000
        /*0050*/ 	.short	0x0001
        /*0052*/ 	.short	0x0008
        /*0054*/ 	.byte	0x00, 0xf5, 0x21, 0x00


	//----- nvinfo : EIATTR_KPARAM_INFO
	.align		4
.L_17:
        /*0058*/ 	.byte	0x04, 0x17
        /*005a*/ 	.short	(.L_19 - .L_18)
.L_18:
        /*005c*/ 	.word	0x00000000
        /*0060*/ 	.short	0x0000
        /*0062*/ 	.short	0x0000
        /*0064*/ 	.byte	0x00, 0xf5, 0x21, 0x00


	//----- nvinfo : EIATTR_SPARSE_MMA_MASK
	.align		4
.L_19:
        /*0068*/ 	.byte	0x03, 0x50
        /*006a*/ 	.short	0x0000


	//----- nvinfo : EIATTR_MAXREG_COUNT
	.align		4
        /*006c*/ 	.byte	0x03, 0x1b
        /*006e*/ 	.short	0x00ff


	//----- nvinfo : EIATTR_MERCURY_ISA_VERSION
	.align		4
        /*0070*/ 	.byte	0x03, 0x5f
        /*0072*/ 	.short	0x0101


	//----- nvinfo : EIATTR_VRC_CTA_INIT_COUNT
	.align		4
        /*0074*/ 	.byte	0x02, 0x4a
	.zero		1
	.zero		1


	//----- nvinfo : EIATTR_EXIT_INSTR_OFFSETS
	.align		4
        /*0078*/ 	.byte	0x04, 0x1c
        /*007a*/ 	.short	(.L_21 - .L_20)


	//   ....[0]....
.L_20:
        /*007c*/ 	.word	0x000000d0


	//   ....[1]....
        /*0080*/ 	.word	0x000008f0


	//----- nvinfo : EIATTR_CBANK_PARAM_SIZE
	.align		4
.L_21:
        /*0084*/ 	.byte	0x03, 0x19
        /*0086*/ 	.short	0x0024


	//----- nvinfo : EIATTR_PARAM_CBANK
	.align		4
        /*0088*/ 	.byte	0x04, 0x0a
        /*008a*/ 	.short	(.L_23 - .L_22)
	.align		4
.L_22:
        /*008c*/ 	.word	index@(.nv.constant0._Z12matmulKernelPfS_S_iii)
        /*0090*/ 	.short	0x0380
        /*0092*/ 	.short	0x0024


	//----- nvinfo : EIATTR_SW_WAR
	.align		4
.L_23:
        /*0094*/ 	.byte	0x04, 0x36
        /*0096*/ 	.short	(.L_25 - .L_24)
.L_24:
        /*0098*/ 	.word	0x00000008
.L_25:


//--------------------- .nv.callgraph             --------------------------
	.section	.nv.callgraph,"",@"SHT_CUDA_CALLGRAPH"
	.align	4
	.sectionentsize	8
	.align		4
        /*0000*/ 	.word	0x00000000
	.align		4
        /*0004*/ 	.word	0xffffffff
	.align		4
        /*0008*/ 	.word	0x00000000
	.align		4
        /*000c*/ 	.word	0xfffffffe
	.align		4
        /*0010*/ 	.word	0x00000000
	.align		4
        /*0014*/ 	.word	0xfffffffd
	.align		4
        /*0018*/ 	.word	0x00000000
	.align		4
        /*001c*/ 	.word	0xfffffffc


//--------------------- .text._Z12matmulKernelPfS_S_iii --------------------------
	.section	.text._Z12matmulKernelPfS_S_iii,"ax",@progbits
	.align	128
        .global         _Z12matmulKernelPfS_S_iii
        .type           _Z12matmulKernelPfS_S_iii,@function
        .size           _Z12matmulKernelPfS_S_iii,(.L_x_5 - _Z12matmulKernelPfS_S_iii)
        .other          _Z12matmulKernelPfS_S_iii,@"STO_CUDA_ENTRY STV_DEFAULT"
_Z12matmulKernelPfS_S_iii:
.text._Z12matmulKernelPfS_S_iii:
[----:B------:R-:W-:Y:S01]  /*0000*/  LDC R1, c[0x0][0x37c] ;  /* 0x0000df00ff017b82 */ /* 0x000fe20000000800 */
[----:B------:R-:W0:Y:S07]  /*0010*/  S2R R5, SR_TID.X ;  /* 0x0000000000057919 */ /* 0x000e2e0000002100 */
[----:B------:R-:W1:Y:S01]  /*0020*/  LDC R16, c[0x0][0x364] ;  /* 0x0000d900ff107b82 */ /* 0x000e620000000800 */
[----:B------:R-:W2:Y:S01]  /*0030*/  LDCU UR6, c[0x0][0x398] ;  /* 0x00007300ff0677ac */ /* 0x000ea20008000800 */
[----:B------:R-:W1:Y:S06]  /*0040*/  S2R R3, SR_TID.Y ;  /* 0x0000000000037919 */ /* 0x000e6c0000002200 */
[----:B------:R-:W0:Y:S08]  /*0050*/  S2UR UR5, SR_CTAID.X ;  /* 0x00000000000579c3 */ /* 0x000e300000002500 */
[----:B------:R-:W0:Y:S08]  /*0060*/  LDC R0, c[0x0][0x360] ;  /* 0x0000d800ff007b82 */ /* 0x000e300000000800 */
[----:B------:R-:W1:Y:S08]  /*0070*/  S2UR UR4, SR_CTAID.Y ;  /* 0x00000000000479c3 */ /* 0x000e700000002600 */
[----:B------:R-:W3:Y:S01]  /*0080*/  LDC R17, c[0x0][0x3a0] ;  /* 0x0000e800ff117b82 */ /* 0x000ee20000000800 */
[----:B0-----:R-:W-:-:S02]  /*0090*/  IMAD R0, R0, UR5, R5 ;  /* 0x0000000500007c24 */ /* 0x001fc4000f8e0205 */
[----:B-1----:R-:W-:-:S03]  /*00a0*/  IMAD R16, R16, UR4, R3 ;  /* 0x0000000410107c24 */ /* 0x002fc6000f8e0203 */
[----:B---3--:R-:W-:-:S04]  /*00b0*/  ISETP.GE.AND P0, PT, R0, R17, PT ;  /* 0x000000110000720c */ /* 0x008fc80003f06270 */
[----:B--2---:R-:W-:-:S13]  /*00c0*/  ISETP.GE.OR P0, PT, R16, UR6, P0 ;  /* 0x0000000610007c0c */ /* 0x004fda0008706670 */
[----:B------:R-:W-:Y:S05]  /*00d0*/  @P0 EXIT ;  /* 0x000000000000094d */ /* 0x000fea0003800000 */
[----:B------:R-:W0:Y:S01]  /*00e0*/  LDC R19, c[0x0][0x39c] ;  /* 0x0000e700ff137b82 */ /* 0x000e220000000800 */
[----:B------:R-:W1:Y:S01]  /*00f0*/  LDCU.64 UR4, c[0x0][0x358] ;  /* 0x00006b00ff0477ac */ /* 0x000e620008000a00 */
[----:B------:R-:W-:Y:S01]  /*0100*/  HFMA2 R24, -RZ, RZ, 0, 0 ;  /* 0x00000000ff187431 */ /* 0x000fe200000001ff */
[----:B0-----:R-:W-:-:S13]  /*0110*/  ISETP.GE.AND P0, PT, R19, 0x1, PT ;  /* 0x000000011300780c */ /* 0x001fda0003f06270 */
[----:B-1----:R-:W-:Y:S05]  /*0120*/  @!P0 BRA `(.L_x_0) ;  /* 0x0000000400e08947 */ /* 0x002fea0003800000 */
[C---:B------:R-:W-:Y:S01]  /*0130*/  ISETP.GE.U32.AND P1, PT, R19.reuse, 0x8, PT ;  /* 0x000000081300780c */ /* 0x040fe20003f26070 */
[----:B------:R-:W-:Y:S01]  /*0140*/  IMAD R20, R16, R19, RZ ;  /* 0x0000001310147224 */ /* 0x000fe200078e02ff */
[----:B------:R-:W-:Y:S02]  /*0150*/  LOP3.LUT R27, R19, 0x7, RZ, 0xc0, !PT ;  /* 0x00000007131b7812 */ /* 0x000fe400078ec0ff */
[----:B------:R-:W-:Y:S02]  /*0160*/  MOV R24, RZ ;  /* 0x000000ff00187202 */ /* 0x000fe40000000f00 */
[----:B------:R-:W-:Y:S02]  /*0170*/  ISETP.NE.AND P0, PT, R27, RZ, PT ;  /* 0x000000ff1b00720c */ /* 0x000fe40003f05270 */
[----:B------:R-:W-:-:S05]  /*0180*/  MOV R21, RZ ;  /* 0x000000ff00157202 */ /* 0x000fca0000000f00 */
[----:B------:R-:W-:Y:S06]  /*0190*/  @!P1 BRA `(.L_x_1) ;  /* 0x0000000000c49947 */ /* 0x000fec0003800000 */
[----:B------:R-:W0:Y:S01]  /*01a0*/  LDC.64 R2, c[0x0][0x380] ;  /* 0x0000e000ff027b82 */ /* 0x000e220000000a00 */
[----:B------:R-:W-:Y:S02]  /*01b0*/  LOP3.LUT R21, R19, 0x7ffffff8, RZ, 0xc0, !PT ;  /* 0x7ffffff813157812 */ /* 0x000fe400078ec0ff */
[----:B------:R-:W-:Y:S02]  /*01c0*/  MOV R24, RZ ;  /* 0x000000ff00187202 */ /* 0x000fe40000000f00 */
[----:B------:R-:W-:Y:S02]  /*01d0*/  MOV R18, R0 ;  /* 0x0000000000127202 */ /* 0x000fe40000000f00 */
[----:B------:R-:W-:Y:S01]  /*01e0*/  IADD3 R22, PT, PT, -R21, RZ, RZ ;  /* 0x000000ff15167210 */ /* 0x000fe20007ffe1ff */
[----:B0-----:R-:W-:-:S03]  /*01f0*/  IMAD.WIDE.U32 R2, R20, 0x4, R2 ;  /* 0x0000000414027825 */ /* 0x001fc600078e0002 */
[----:B------:R-:W-:-:S04]  /*0200*/  IADD3 R4, P1, PT, R2, 0x10, RZ ;  /* 0x0000001002047810 */ /* 0x000fc80007f3e0ff */
[----:B------:R-:W-:-:S09]  /*0210*/  IADD3.X R5, PT, PT, RZ, R3, RZ, P1, !PT ;  /* 0x00000003ff057210 */ /* 0x000fd20000ffe4ff */
.L_x_2:
[----:B------:R-:W0:Y:S01]  /*0220*/  LDC.64 R14, c[0x0][0x388] ;  /* 0x0000e200ff0e7b82 */ /* 0x000e220000000a00 */
[----:B------:R-:W-:Y:S02]  /*0230*/  MOV R2, R4 ;  /* 0x0000000400027202 */ /* 0x000fe40000000f00 */
[----:B------:R-:W-:-:S05]  /*0240*/  MOV R3, R5 ;  /* 0x0000000500037202 */ /* 0x000fca0000000f00 */
[----:B------:R-:W2:Y:S04]  /*0250*/  LDG.E R25, desc[UR4][R2.64+-0x10] ;  /* 0xfffff00402197981 */ /* 0x000ea8000c1e1900 */
[----:B------:R-:W3:Y:S04]  /*0260*/  LDG.E R23, desc[UR4][R2.64+-0xc] ;  /* 0xfffff40402177981 */ /* 0x000ee8000c1e1900 */
[----:B------:R-:W4:Y:S04]  /*0270*/  LDG.E R29, desc[UR4][R2.64+-0x8] ;  /* 0xfffff804021d7981 */ /* 0x000f28000c1e1900 */
[----:B------:R-:W5:Y:S01]  /*0280*/  LDG.E R28, desc[UR4][R2.64+-0x4] ;  /* 0xfffffc04021c7981 */ /* 0x000f62000c1e1900 */
[----:B0-----:R-:W-:-:S05]  /*0290*/  IMAD.WIDE R14, R18, 0x4, R14 ;  /* 0x00000004120e7825 */ /* 0x001fca00078e020e */
[----:B------:R0:W2:Y:S01]  /*02a0*/  LDG.E R26, desc[UR4][R14.64] ;  /* 0x000000040e1a7981 */ /* 0x0000a2000c1e1900 */
[----:B------:R-:W-:-:S04]  /*02b0*/  IMAD.WIDE R12, R17, 0x4, R14 ;  /* 0x00000004110c7825 */ /* 0x000fc800078e020e */
[C---:B------:R-:W-:Y:S02]  /*02c0*/  IMAD.WIDE R4, R17.reuse, 0x4, R12 ;  /* 0x0000000411047825 */ /* 0x040fe400078e020c */
[----:B------:R-:W3:Y:S02]  /*02d0*/  LDG.E R12, desc[UR4][R12.64] ;  /* 0x000000040c0c7981 */ /* 0x000ee4000c1e1900 */
[C---:B------:R-:W-:Y:S02]  /*02e0*/  IMAD.WIDE R8, R17.reuse, 0x4, R4 ;  /* 0x0000000411087825 */ /* 0x040fe400078e0204 */
[----:B------:R-:W4:Y:S02]  /*02f0*/  LDG.E R4, desc[UR4][R4.64] ;  /* 0x0000000404047981 */ /* 0x000f24000c1e1900 */
[C---:B------:R-:W-:Y:S02]  /*0300*/  IMAD.WIDE R6, R17.reuse, 0x4, R8 ;  /* 0x0000000411067825 */ /* 0x040fe400078e0208 */
[----:B------:R-:W5:Y:S02]  /*0310*/  LDG.E R8, desc[UR4][R8.64] ;  /* 0x0000000408087981 */ /* 0x000f64000c1e1900 */
[----:B------:R-:W-:-:S02]  /*0320*/  IMAD.WIDE R10, R17, 0x4, R6 ;  /* 0x00000004110a7825 */ /* 0x000fc400078e0206 */
[----:B------:R-:W5:Y:S04]  /*0330*/  LDG.E R5, desc[UR4][R2.64] ;  /* 0x0000000402057981 */ /* 0x000f68000c1e1900 */
[----:B------:R-:W5:Y:S01]  /*0340*/  LDG.E R6, desc[UR4][R6.64] ;  /* 0x0000000406067981 */ /* 0x000f62000c1e1900 */
[----:B0-----:R-:W-:-:S03]  /*0350*/  IMAD.WIDE R14, R17, 0x4, R10 ;  /* 0x00000004110e7825 */ /* 0x001fc600078e020a */
[----:B------:R-:W5:Y:S04]  /*0360*/  LDG.E R10, desc[UR4][R10.64] ;  /* 0x000000040a0a7981 */ /* 0x000f68000c1e1900 */
[----:B------:R-:W5:Y:S04]  /*0370*/  LDG.E R13, desc[UR4][R14.64] ;  /* 0x000000040e0d7981 */ /* 0x000f68000c1e1900 */
[----:B------:R-:W5:Y:S04]  /*0380*/  LDG.E R7, desc[UR4][R2.64+0x4] ;  /* 0x0000040402077981 */ /* 0x000f68000c1e1900 */
[----:B------:R-:W5:Y:S01]  /*0390*/  LDG.E R9, desc[UR4][R2.64+0xc] ;  /* 0x00000c0402097981 */ /* 0x000f62000c1e1900 */
[----:B--2---:R-:W-:Y:S01]  /*03a0*/  FFMA R26, R25, R26, R24 ;  /* 0x0000001a191a7223 */ /* 0x004fe20000000018 */
[----:B------:R-:W-:-:S02]  /*03b0*/  IMAD.WIDE R24, R17, 0x4, R14 ;  /* 0x0000000411187825 */ /* 0x000fc400078e020e */
[----:B------:R-:W2:Y:S04]  /*03c0*/  LDG.E R14, desc[UR4][R2.64+0x8] ;  /* 0x00000804020e7981 */ /* 0x000ea8000c1e1900 */
[----:B------:R-:W2:Y:S01]  /*03d0*/  LDG.E R24, desc[UR4][R24.64] ;  /* 0x0000000418187981 */ /* 0x000ea2000c1e1900 */
[----:B---3--:R-:W-:Y:S01]  /*03e0*/  FFMA R12, R23, R12, R26 ;  /* 0x0000000c170c7223 */ /* 0x008fe2000000001a */
[----:B------:R-:W-:-:S03]  /*03f0*/  IADD3 R22, PT, PT, R22, 0x8, RZ ;  /* 0x0000000816167810 */ /* 0x000fc60007ffe0ff */
[----:B----4-:R-:W-:Y:S01]  /*0400*/  FFMA R29, R29, R4, R12 ;  /* 0x000000041d1d7223 */ /* 0x010fe2000000000c */
[----:B------:R-:W-:-:S03]  /*0410*/  ISETP.NE.AND P1, PT, R22, RZ, PT ;  /* 0x000000ff1600720c */ /* 0x000fc60003f25270 */
[----:B-----5:R-:W-:Y:S01]  /*0420*/  FFMA R8, R28, R8, R29 ;  /* 0x000000081c087223 */ /* 0x020fe2000000001d */
[----:B------:R-:W-:-:S03]  /*0430*/  IADD3 R4, P2, PT, R2, 0x20, RZ ;  /* 0x0000002002047810 */ /* 0x000fc60007f5e0ff */
[----:B------:R-:W-:Y:S01]  /*0440*/  FFMA R6, R5, R6, R8 ;  /* 0x0000000605067223 */ /* 0x000fe20000000008 */
[----:B------:R-:W-:Y:S02]  /*0450*/  IADD3.X R5, PT, PT, RZ, R3, RZ, P2, !PT ;  /* 0x00000003ff057210 */ /* 0x000fe400017fe4ff */
[----:B------:R-:W-:Y:S01]  /*0460*/  LEA R18, R17, R18, 0x3 ;  /* 0x0000001211127211 */ /* 0x000fe200078e18ff */
[----:B------:R-:W-:-:S04]  /*0470*/  FFMA R7, R7, R10, R6 ;  /* 0x0000000a07077223 */ /* 0x000fc80000000006 */
[----:B--2---:R-:W-:-:S04]  /*0480*/  FFMA R14, R14, R13, R7 ;  /* 0x0000000d0e0e7223 */ /* 0x004fc80000000007 */
[----:B------:R-:W-:Y:S01]  /*0490*/  FFMA R24, R9, R24, R14 ;  /* 0x0000001809187223 */ /* 0x000fe2000000000e */
[----:B------:R-:W-:Y:S06]  /*04a0*/  @P1 BRA `(.L_x_2) ;  /* 0xfffffffc005c1947 */ /* 0x000fec000383ffff */
.L_x_1:
[----:B------:R-:W-:Y:S05]  /*04b0*/  @!P0 BRA `(.L_x_0) ;  /* 0x0000000000fc8947 */ /* 0x000fea0003800000 */
[----:B------:R-:W-:Y:S02]  /*04c0*/  ISETP.GE.U32.AND P1, PT, R27, 0x4, PT ;  /* 0x000000041b00780c */ /* 0x000fe40003f26070 */
[----:B------:R-:W-:-:S04]  /*04d0*/  LOP3.LUT R14, R19, 0x3, RZ, 0xc0, !PT ;  /* 0x00000003130e7812 */ /* 0x000fc800078ec0ff */
[----:B------:R-:W-:-:S07]  /*04e0*/  ISETP.NE.AND P0, PT, R14, RZ, PT ;  /* 0x000000ff0e00720c */ /* 0x000fce0003f05270 */
[----:B------:R-:W-:Y:S06]  /*04f0*/  @!P1 BRA `(.L_x_3) ;  /* 0x00000000006c9947 */ /* 0x000fec0003800000 */
[----:B------:R-:W0:Y:S01]  /*0500*/  LDC.64 R4, c[0x0][0x388] ;  /* 0x0000e200ff047b82 */ /* 0x000e220000000a00 */
[----:B------:R-:W1:Y:S01]  /*0510*/  LDCU.64 UR6, c[0x0][0x380] ;  /* 0x00007000ff0677ac */ /* 0x000e620008000a00 */
[----:B------:R-:W-:Y:S01]  /*0520*/  IMAD R7, R21, R17, R0 ;  /* 0x0000001115077224 */ /* 0x000fe200078e0200 */
[CC--:B------:R-:W-:Y:S02]  /*0530*/  IADD3 R3, PT, PT, R20.reuse, R21.reuse, RZ ;  /* 0x0000001514037210 */ /* 0x0c0fe40007ffe0ff */
[----:B------:R-:W-:-:S03]  /*0540*/  IADD3 R8, P1, PT, R20, R21, RZ ;  /* 0x0000001514087210 */ /* 0x000fc60007f3e0ff */
[----:B------:R-:W2:Y:S01]  /*0550*/  LDC.64 R12, c[0x0][0x380] ;  /* 0x0000e000ff0c7b82 */ /* 0x000ea20000000a00 */
[----:B0-----:R-:W-:-:S04]  /*0560*/  IMAD.WIDE R4, R7, 0x4, R4 ;  /* 0x0000000407047825 */ /* 0x001fc800078e0204 */
[----:B------:R-:W-:Y:S02]  /*0570*/  IMAD.WIDE R6, R17, 0x4, R4 ;  /* 0x0000000411067825 */ /* 0x000fe400078e0204 */
[----:B------:R-:W3:Y:S02]  /*0580*/  LDG.E R4, desc[UR4][R4.64] ;  /* 0x0000000404047981 */ /* 0x000ee4000c1e1900 */
[----:B--2---:R-:W-:Y:S01]  /*0590*/  IMAD.WIDE.U32 R12, R3, 0x4, R12 ;  /* 0x00000004030c7825 */ /* 0x004fe200078e000c */
[----:B------:R-:W-:Y:S02]  /*05a0*/  IADD3.X R3, PT, PT, RZ, RZ, RZ, P1, !PT ;  /* 0x000000ffff037210 */ /* 0x000fe40000ffe4ff */
[----:B-1----:R-:W-:-:S03]  /*05b0*/  LEA R2, P1, R8, UR6, 0x2 ;  /* 0x0000000608027c11 */ /* 0x002fc6000f8210ff */
[----:B------:R-:W3:Y:S01]  /*05c0*/  LDG.E R13, desc[UR4][R12.64] ;  /* 0x000000040c0d7981 */ /* 0x000ee2000c1e1900 */
[----:B------:R-:W-:Y:S01]  /*05d0*/  LEA.HI.X R3, R8, UR7, R3, 0x2, P1 ;  /* 0x0000000708037c11 */ /* 0x000fe200088f1403 */
[C---:B------:R-:W-:Y:S02]  /*05e0*/  IMAD.WIDE R8, R17.reuse, 0x4, R6 ;  /* 0x0000000411087825 */ /* 0x040fe400078e0206 */
[----:B------:R-:W2:Y:S04]  /*05f0*/  LDG.E R6, desc[UR4][R6.64] ;  /* 0x0000000406067981 */ /* 0x000ea8000c1e1900 */
[----:B------:R-:W2:Y:S01]  /*0600*/  LDG.E R15, desc[UR4][R2.64+0x4] ;  /* 0x00000404020f7981 */ /* 0x000ea2000c1e1900 */
[----:B------:R-:W-:-:S03]  /*0610*/  IMAD.WIDE R10, R17, 0x4, R8 ;  /* 0x00000004110a7825 */ /* 0x000fc600078e0208 */
[----:B------:R-:W4:Y:S04]  /*0620*/  LDG.E R22, desc[UR4][R8.64] ;  /* 0x0000000408167981 */ /* 0x000f28000c1e1900 */
[----:B------:R-:W4:Y:S04]  /*0630*/  LDG.E R18, desc[UR4][R2.64+0x8] ;  /* 0x0000080402127981 */ /* 0x000f28000c1e1900 */
[----:B------:R-:W5:Y:S04]  /*0640*/  LDG.E R26, desc[UR4][R2.64+0xc] ;  /* 0x00000c04021a7981 */ /* 0x000f68000c1e1900 */
[----:B------:R-:W5:Y:S01]  /*0650*/  LDG.E R10, desc[UR4][R10.64] ;  /* 0x000000040a0a7981 */ /* 0x000f62000c1e1900 */
[----:B------:R-:W-:Y:S01]  /*0660*/  IADD3 R21, PT, PT, R21, 0x4, RZ ;  /* 0x0000000415157810 */ /* 0x000fe20007ffe0ff */
[----:B---3--:R-:W-:-:S04]  /*0670*/  FFMA R24, R13, R4, R24 ;  /* 0x000000040d187223 */ /* 0x008fc80000000018 */
[----:B--2---:R-:W-:-:S04]  /*0680*/  FFMA R15, R15, R6, R24 ;  /* 0x000000060f0f7223 */ /* 0x004fc80000000018 */
[----:B----4-:R-:W-:-:S04]  /*0690*/  FFMA R15, R18, R22, R15 ;  /* 0x00000016120f7223 */ /* 0x010fc8000000000f */
[----:B-----5:R-:W-:-:S07]  /*06a0*/  FFMA R24, R26, R10, R15 ;  /* 0x0000000a1a187223 */ /* 0x020fce000000000f */
.L_x_3:
[----:B------:R-:W-:Y:S05]  /*06b0*/  @!P0 BRA `(.L_x_0) ;  /* 0x00000000007c8947 */ /* 0x000fea0003800000 */
[----:B------:R-:W-:Y:S01]  /*06c0*/  ISETP.NE.AND P1, PT, R14, 0x1, PT ;  /* 0x000000010e00780c */ /* 0x000fe20003f25270 */
[----:B------:R-:W0:Y:S01]  /*06d0*/  LDC.64 R10, c[0x0][0x380] ;  /* 0x0000e000ff0a7b82 */ /* 0x000e220000000a00 */
[----:B------:R-:W-:-:S04]  /*06e0*/  LOP3.LUT R19, R19, 0x1, RZ, 0xc0, !PT ;  /* 0x0000000113137812 */ /* 0x000fc800078ec0ff */
[----:B------:R-:W-:-:S03]  /*06f0*/  ISETP.NE.U32.AND P0, PT, R19, 0x1, PT ;  /* 0x000000011300780c */ /* 0x000fc60003f05070 */
[----:B------:R-:W1:Y:S04]  /*0700*/  LDC.64 R8, c[0x0][0x388] ;  /* 0x0000e200ff087b82 */ /* 0x000e680000000a00 */
[CC--:B------:R-:W-:Y:S02]  /*0710*/  @P1 IADD3 R13, PT, PT, R20.reuse, R21.reuse, RZ ;  /* 0x00000015140d1210 */ /* 0x0c0fe40007ffe0ff */
[----:B------:R-:W-:Y:S02]  /*0720*/  @P1 IADD3 R12, P2, PT, R20, R21, RZ ;  /* 0x00000015140c1210 */ /* 0x000fe40007f5e0ff */
[----:B------:R-:W2:Y:S02]  /*0730*/  @P1 LDC.64 R2, c[0x0][0x380] ;  /* 0x0000e000ff021b82 */ /* 0x000ea40000000a00 */
[----:B------:R-:W-:-:S06]  /*0740*/  @P1 IADD3.X R14, PT, PT, RZ, RZ, RZ, P2, !PT ;  /* 0x000000ffff0e1210 */ /* 0x000fcc00017fe4ff */
[----:B------:R-:W3:Y:S01]  /*0750*/  LDC.64 R4, c[0x0][0x380] ;  /* 0x0000e000ff047b82 */ /* 0x000ee20000000a00 */
[----:B0-----:R-:W-:-:S04]  /*0760*/  @P1 IMAD.WIDE.U32 R10, R13, 0x4, R10 ;  /* 0x000000040d0a1825 */ /* 0x001fc800078e000a */
[C---:B------:R-:W-:Y:S01]  /*0770*/  @P1 IMAD R13, R21.reuse, R17, R0 ;  /* 0x00000011150d1224 */ /* 0x040fe200078e0200 */
[----:B------:R-:W-:Y:S01]  /*0780*/  @P1 IADD3 R21, PT, PT, R21, 0x2, RZ ;  /* 0x0000000215151810 */ /* 0x000fe20007ffe0ff */
[----:B------:R-:W4:Y:S01]  /*0790*/  @P1 LDG.E R11, desc[UR4][R10.64] ;  /* 0x000000040a0b1981 */ /* 0x000f22000c1e1900 */
[----:B------:R-:W0:Y:S01]  /*07a0*/  LDC.64 R6, c[0x0][0x388] ;  /* 0x0000e200ff067b82 */ /* 0x000e220000000a00 */
[----:B-1----:R-:W-:Y:S01]  /*07b0*/  @P1 IMAD.WIDE R8, R13, 0x4, R8 ;  /* 0x000000040d081825 */ /* 0x002fe200078e0208 */
[----:B------:R-:W-:Y:S02]  /*07c0*/  @!P0 IADD3 R15, PT, PT, R20, R21, RZ ;  /* 0x00000015140f8210 */ /* 0x000fe40007ffe0ff */
[----:B--2---:R-:W-:Y:S01]  /*07d0*/  @P1 LEA R2, P2, R12, R2, 0x2 ;  /* 0x000000020c021211 */ /* 0x004fe200078410ff */
[----:B------:R-:W-:-:S03]  /*07e0*/  @!P0 IMAD R21, R21, R17, R0 ;  /* 0x0000001115158224 */ /* 0x000fc600078e0200 */
[----:B------:R-:W-:Y:S01]  /*07f0*/  @P1 LEA.HI.X R3, R12, R3, R14, 0x2, P2 ;  /* 0x000000030c031211 */ /* 0x000fe200010f140e */
[----:B------:R-:W-:Y:S01]  /*0800*/  @P1 IMAD.WIDE R12, R17, 0x4, R8 ;  /* 0x00000004110c1825 */ /* 0x000fe200078e0208 */
[----:B------:R-:W4:Y:S03]  /*0810*/  @P1 LDG.E R14, desc[UR4][R8.64] ;  /* 0x00000004080e1981 */ /* 0x000f26000c1e1900 */
[----:B---3--:R-:W-:Y:S01]  /*0820*/  @!P0 IMAD.WIDE.U32 R4, R15, 0x4, R4 ;  /* 0x000000040f048825 */ /* 0x008fe200078e0004 */
[----:B------:R-:W2:Y:S04]  /*0830*/  @P1 LDG.E R2, desc[UR4][R2.64+0x4] ;  /* 0x0000040402021981 */ /* 0x000ea8000c1e1900 */
[----:B------:R-:W2:Y:S01]  /*0840*/  @P1 LDG.E R12, desc[UR4][R12.64] ;  /* 0x000000040c0c1981 */ /* 0x000ea2000c1e1900 */
[----:B0-----:R-:W-:-:S03]  /*0850*/  @!P0 IMAD.WIDE R6, R21, 0x4, R6 ;  /* 0x0000000415068825 */ /* 0x001fc600078e0206 */
[----:B------:R-:W3:Y:S04]  /*0860*/  @!P0 LDG.E R5, desc[UR4][R4.64] ;  /* 0x0000000404058981 */ /* 0x000ee8000c1e1900 */
[----:B------:R-:W3:Y:S01]  /*0870*/  @!P0 LDG.E R6, desc[UR4][R6.64] ;  /* 0x0000000406068981 */ /* 0x000ee2000c1e1900 */
[----:B----4-:R-:W-:-:S04]  /*0880*/  @P1 FFMA R11, R11, R14, R24 ;  /* 0x0000000e0b0b1223 */ /* 0x010fc80000000018 */
[----:B--2---:R-:W-:-:S04]  /*0890*/  @P1 FFMA R24, R2, R12, R11 ;  /* 0x0000000c02181223 */ /* 0x004fc8000000000b */
[----:B---3--:R-:W-:-:S07]  /*08a0*/  @!P0 FFMA R24, R5, R6, R24 ;  /* 0x0000000605188223 */ /* 0x008fce0000000018 */
.L_x_0:
[----:B------:R-:W0:Y:S01]  /*08b0*/  LDC.64 R2, c[0x0][0x390] ;  /* 0x0000e400ff027b82 */ /* 0x000e220000000a00 */
[----:B------:R-:W-:-:S04]  /*08c0*/  IMAD R17, R16, R17, R0 ;  /* 0x0000001110117224 */ /* 0x000fc800078e0200 */
[----:B0-----:R-:W-:-:S05]  /*08d0*/  IMAD.WIDE R2, R17, 0x4, R2 ;  /* 0x0000000411027825 */ /* 0x001fca00078e0202 */
[----:B------:R-:W-:Y:S01]  /*08e0*/  STG.E desc[UR4][R2.64], R24 ;  /* 0x0000001802007986 */ /* 0x000fe2000c101904 */
[----:B------:R-:W-:Y:S05]  /*08f0*/  EXIT ;  /* 0x000000000000794d */ /* 0x000fea0003800000 */
.L_x_4:
[----:B------:R-:W-:-:S00]  /*0900*/  BRA `(.L_x_4) ;  /* 0xfffffffc00fc7947 */ /* 0x000fc0000383ffff */
[----:B------:R-:W-:-:S00]  /*0910*/  NOP ;  /* 0x0000000000007918 */ /* 0x000fc00000000000 */
        /* <DEDUP_REMOVED lines=14> */
.L_x_5:


//--------------------- .nv.shared.reserved.0     --------------------------
	.section	.nv.shared.reserved.0,"aw",@nobits
	.weak		__nv_reservedSMEM_offset_0_alias
	.size		__nv_reservedSMEM_offset_0_alias, 0, 64
	.other		__nv_reservedSMEM_offset_0_alias,@"STO_CUDA_RESERVED_SHARED STV_DEFAULT"
__nv_reservedSMEM_offset_0_alias:
	.zero		0
	.zero		64


//--------------------- .nv.constant0._Z12matmulKernelPfS_S_iii --------------------------
	.section	.nv.constant0._Z12matmulKernelPfS_S_iii,"a",@progbits
	.sectionflags	@""
	.align	4
.nv.constant0._Z12matmulKernelPfS_S_iii:
	.zero		932


//--------------------- SYMBOLS --------------------------

	.type		.nv.reservedSmem.offset0,@object
	.size		.nv.reservedSmem.offset0,0x4
